	.headerflags	@"EF_CUDA_TEXMODE_UNIFIED EF_CUDA_64BIT_ADDRESS EF_CUDA_ACCELERATORS EF_CUDA_SM90 EF_CUDA_VIRTUAL_SM(EF_CUDA_SM90)"
	.elftype	@"ET_EXEC"


//--------------------- .nv.info                  --------------------------
	.section	.nv.info,"",@"SHT_CUDA_INFO"
	.align	4


	//----- nvinfo : EIATTR_REGCOUNT
	.align		4
        /*0000*/ 	.byte	0x04, 0x2f
        /*0002*/ 	.short	(.L_2 - .L_1)
	.align		4
.L_1:
        /*0004*/ 	.word	index@(triton_poi_fused_add_mul_pow_sqrt_tanh_7)
        /*0008*/ 	.word	0x0000001a


	//----- nvinfo : EIATTR_MIN_STACK_SIZE
	.align		4
.L_2:
        /*000c*/ 	.byte	0x04, 0x12
        /*000e*/ 	.short	(.L_4 - .L_3)
	.align		4
.L_3:
        /*0010*/ 	.word	index@(triton_poi_fused_add_mul_pow_sqrt_tanh_7)
        /*0014*/ 	.word	0x00000000


	//----- nvinfo : EIATTR_FRAME_SIZE
	.align		4
.L_4:
        /*0018*/ 	.byte	0x04, 0x11
        /*001a*/ 	.short	(.L_6 - .L_5)
	.align		4
.L_5:
        /*001c*/ 	.word	index@(triton_poi_fused_add_mul_pow_sqrt_tanh_7)
        /*0020*/ 	.word	0x00000000


	//----- nvinfo : EIATTR_MIN_STACK_SIZE
	.align		4
.L_6:
        /*0024*/ 	.byte	0x04, 0x12
        /*0026*/ 	.short	(.L_8 - .L_7)
	.align		4
.L_7:
        /*0028*/ 	.word	index@(triton_poi_fused_add_mul_pow_sqrt_tanh_7)
        /*002c*/ 	.word	0x00000000
.L_8:


//--------------------- .nv.info.triton_poi_fused_add_mul_pow_sqrt_tanh_7 --------------------------
	.section	.nv.info.triton_poi_fused_add_mul_pow_sqrt_tanh_7,"",@"SHT_CUDA_INFO"
	.sectionflags	@""
	.align	4


	//----- nvinfo : EIATTR_CUDA_API_VERSION
	.align		4
        /*0000*/ 	.byte	0x04, 0x37
        /*0002*/ 	.short	(.L_10 - .L_9)
.L_9:
        /*0004*/ 	.word	0x0000007c


	//----- nvinfo : EIATTR_KPARAM_INFO
	.align		4
.L_10:
        /*0008*/ 	.byte	0x04, 0x17
        /*000a*/ 	.short	(.L_12 - .L_11)
.L_11:
        /*000c*/ 	.word	0x00000000
        /*0010*/ 	.short	0x0002
        /*0012*/ 	.short	0x0010
        /*0014*/ 	.byte	0x00, 0xf0, 0x11, 0x00


	//----- nvinfo : EIATTR_KPARAM_INFO
	.align		4
.L_12:
        /*0018*/ 	.byte	0x04, 0x17
        /*001a*/ 	.short	(.L_14 - .L_13)
.L_13:
        /*001c*/ 	.word	0x00000000
        /*0020*/ 	.short	0x0001
        /*0022*/ 	.short	0x0008
        /*0024*/ 	.byte	0x00, 0xf4, 0x21, 0x00


	//----- nvinfo : EIATTR_KPARAM_INFO
	.align		4
.L_14:
        /*0028*/ 	.byte	0x04, 0x17
        /*002a*/ 	.short	(.L_16 - .L_15)
.L_15:
        /*002c*/ 	.word	0x00000000
        /*0030*/ 	.short	0x0000
        /*0032*/ 	.short	0x0000
        /*0034*/ 	.byte	0x00, 0xf4, 0x21, 0x00


	//----- nvinfo : EIATTR_SPARSE_MMA_MASK
	.align		4
.L_16:
        /*0038*/ 	.byte	0x03, 0x50
        /*003a*/ 	.short	0x0000


	//----- nvinfo : EIATTR_MAXREG_COUNT
	.align		4
        /*003c*/ 	.byte	0x03, 0x1b
        /*003e*/ 	.short	0x00ff


	//----- nvinfo : EIATTR_EXIT_INSTR_OFFSETS
	.align		4
        /*0040*/ 	.byte	0x04, 0x1c
        /*0042*/ 	.short	(.L_18 - .L_17)


	//   ....[0]....
.L_17:
        /*0044*/ 	.word	0x00000f50


	//----- nvinfo : EIATTR_REQNTID
	.align		4
.L_18:
        /*0048*/ 	.byte	0x04, 0x10
        /*004a*/ 	.short	(.L_20 - .L_19)
.L_19:
        /*004c*/ 	.word	0x00000080
        /*0050*/ 	.word	0x00000001
        /*0054*/ 	.word	0x00000001


	//----- nvinfo : EIATTR_CRS_STACK_SIZE
	.align		4
.L_20:
        /*0058*/ 	.byte	0x04, 0x1e
        /*005a*/ 	.short	(.L_22 - .L_21)
.L_21:
        /*005c*/ 	.word	0x00000000


	//----- nvinfo : EIATTR_CBANK_PARAM_SIZE
	.align		4
.L_22:
        /*0060*/ 	.byte	0x03, 0x19
        /*0062*/ 	.short	0x0014


	//----- nvinfo : EIATTR_PARAM_CBANK
	.align		4
        /*0064*/ 	.byte	0x04, 0x0a
        /*0066*/ 	.short	(.L_24 - .L_23)
	.align		4
.L_23:
        /*0068*/ 	.word	index@(.nv.constant0.triton_poi_fused_add_mul_pow_sqrt_tanh_7)
        /*006c*/ 	.short	0x0210
        /*006e*/ 	.short	0x0014


	//----- nvinfo : EIATTR_SW_WAR
	.align		4
.L_24:
        /*0070*/ 	.byte	0x04, 0x36
        /*0072*/ 	.short	(.L_26 - .L_25)
.L_25:
        /*0074*/ 	.word	0x00000008
.L_26:


//--------------------- .nv.callgraph             --------------------------
	.section	.nv.callgraph,"",@"SHT_CUDA_CALLGRAPH"
	.align	4
	.sectionentsize	8
	.align		4
        /*0000*/ 	.word	0x00000000
	.align		4
        /*0004*/ 	.word	0xffffffff
	.align		4
        /*0008*/ 	.word	0x00000000
	.align		4
        /*000c*/ 	.word	0xfffffffe
	.align		4
        /*0010*/ 	.word	0x00000000
	.align		4
        /*0014*/ 	.word	0xfffffffd
	.align		4
        /*0018*/ 	.word	0x00000000
	.align		4
        /*001c*/ 	.word	0xfffffffc


//--------------------- .nv.constant4             --------------------------
	.section	.nv.constant4,"a",@progbits
	.align	8
	.align		8
.nv.constant4:
        /*0000*/ 	.dword	_$_str


//--------------------- .text.triton_poi_fused_add_mul_pow_sqrt_tanh_7 --------------------------
	.section	.text.triton_poi_fused_add_mul_pow_sqrt_tanh_7,"ax",@progbits
	.align	128
        .global         triton_poi_fused_add_mul_pow_sqrt_tanh_7
        .type           triton_poi_fused_add_mul_pow_sqrt_tanh_7,@function
        .size           triton_poi_fused_add_mul_pow_sqrt_tanh_7,(.L_x_22 - triton_poi_fused_add_mul_pow_sqrt_tanh_7)
        .other          triton_poi_fused_add_mul_pow_sqrt_tanh_7,@"STO_CUDA_ENTRY STV_DEFAULT"
triton_poi_fused_add_mul_pow_sqrt_tanh_7:
.text.triton_poi_fused_add_mul_pow_sqrt_tanh_7:
[----:B------:R-:W0:Y:S02]  /*0000*/  LDC R1, c[0x0][0x28] ;  /* 0x00000a00ff017b82 */ /* 0x000e240000000800 */
[----:B------:R-:W1:Y:S01]  /*0010*/  S2R R0, SR_TID.X ;  /* 0x0000000000007919 */ /* 0x000e620000002100 */
[----:B------:R-:W2:Y:S01]  /*0020*/  LDC.64 R14, c[0x0][0x210] ;  /* 0x00008400ff0e7b82 */ /* 0x000ea20000000a00 */
[----:B------:R-:W-:Y:S01]  /*0030*/  ULDC.64 UR4, c[0x0][0x208] ;  /* 0x0000820000047ab9 */ /* 0x000fe20000000a00 */
[----:B------:R-:W3:Y:S01]  /*0040*/  S2R R3, SR_CTAID.X ;  /* 0x0000000000037919 */ /* 0x000ee20000002500 */
[----:B-1----:R-:W-:-:S04]  /*0050*/  SHF.L.U32 R0, R0, 0x2, RZ ;  /* 0x0000000200007819 */ /* 0x002fc800000006ff */
[----:B------:R-:W-:-:S04]  /*0060*/  LOP3.LUT R0, R0, 0x1fc, RZ, 0xc0, !PT ;  /* 0x000001fc00007812 */ /* 0x000fc800078ec0ff */
[----:B---3--:R-:W-:-:S05]  /*0070*/  LEA R3, R3, R0, 0xa ;  /* 0x0000000003037211 */ /* 0x008fca00078e50ff */
[----:B--2---:R-:W-:-:S05]  /*0080*/  IMAD.WIDE R14, R3, 0x4, R14 ;  /* 0x00000004030e7825 */ /* 0x004fca00078e020e */
[----:B------:R-:W2:Y:S04]  /*0090*/  LDG.E.128 R4, desc[UR4][R14.64] ;  /* 0x000000040e047981 */ /* 0x000ea8000c1e1d00 */
[----:B------:R1:W3:Y:S01]  /*00a0*/  LDG.E.128 R8, desc[UR4][R14.64+0x800] ;  /* 0x000800040e087981 */ /* 0x0002e2000c1e1d00 */
[----:B------:R-:W-:Y:S01]  /*00b0*/  BSSY B0, `(.L_x_0) ;  /* 0x0000039000007945 */ /* 0x000fe20003800000 */
[----:B--2---:R-:W-:Y:S01]  /*00c0*/  FMUL R13, R4, R4 ;  /* 0x00000004040d7220 */ /* 0x004fe20000400000 */
[----:B------:R-:W-:-:S03]  /*00d0*/  FMUL R0, R5, R5 ;  /* 0x0000000505007220 */ /* 0x000fc60000400000 */
[----:B------:R-:W-:Y:S01]  /*00e0*/  FMUL R13, R4, R13 ;  /* 0x0000000d040d7220 */ /* 0x000fe20000400000 */
[----:B------:R-:W-:-:S03]  /*00f0*/  FMUL R0, R5, R0 ;  /* 0x0000000005007220 */ /* 0x000fc60000400000 */
[----:B------:R-:W-:-:S04]  /*0100*/  FFMA R13, R13, 0.044714998453855514526, R4 ;  /* 0x3d3727130d0d7823 */ /* 0x000fc80000000004 */
[----:B------:R-:W-:-:S04]  /*0110*/  FMUL R13, R13, 0.79788458347320556641 ;  /* 0x3f4c422a0d0d7820 */ /* 0x000fc80000400000 */
[----:B------:R-:W-:-:S05]  /*0120*/  FADD.FTZ R2, |R13|, -RZ ;  /* 0x800000ff0d027221 */ /* 0x000fca0000010200 */
[----:B------:R-:W-:-:S13]  /*0130*/  FSETP.GE.AND P1, PT, R2, 0.60000002384185791016, PT ;  /* 0x3f19999a0200780b */ /* 0x000fda0003f26000 */
[C---:B------:R-:W-:Y:S01]  /*0140*/  @P1 FMUL R16, R2.reuse, 2.8853900432586669922 ;  /* 0x4038aa3b02101820 */ /* 0x040fe20000400000 */
[----:B------:R-:W-:Y:S01]  /*0150*/  @!P1 MOV R12, 0x3c80f082 ;  /* 0x3c80f082000c9802 */ /* 0x000fe20000000f00 */
[----:B-1----:R-:W-:Y:S01]  /*0160*/  @!P1 FMUL R15, R13, R13 ;  /* 0x0000000d0d0f9220 */ /* 0x002fe20000400000 */
[----:B------:R-:W-:Y:S02]  /*0170*/  @P1 FSETP.GE.AND P0, PT, R2, 9.010913848876953125, PT ;  /* 0x41102cb40200180b */ /* 0x000fe40003f06000 */
[----:B------:R-:W-:Y:S01]  /*0180*/  @P1 MOV R14, 0x3f800000 ;  /* 0x3f800000000e1802 */ /* 0x000fe20000000f00 */
[----:B------:R-:W1:Y:S01]  /*0190*/  @P1 MUFU.EX2 R16, R16 ;  /* 0x0000001000101308 */ /* 0x000e620000000800 */
[----:B------:R-:W-:-:S04]  /*01a0*/  @!P1 FFMA.FTZ R12, R15, R12, -0.052303962409496307373 ;  /* 0xbd563cae0f0c9423 */ /* 0x000fc8000001000c */
[----:B------:R-:W-:Y:S01]  /*01b0*/  @!P1 FFMA.FTZ R2, R15, R12, 0.1331529766321182251 ;  /* 0x3e0859410f029423 */ /* 0x000fe2000001000c */
[----:B------:R-:W-:-:S03]  /*01c0*/  FFMA R12, R0, 0.044714998453855514526, R5 ;  /* 0x3d372713000c7823 */ /* 0x000fc60000000005 */
[----:B------:R-:W-:Y:S01]  /*01d0*/  @!P1 FFMA.FTZ R0, R15, R2, -0.33332768082618713379 ;  /* 0xbeaaa9ed0f009423 */ /* 0x000fe20000010002 */
[----:B------:R-:W-:-:S03]  /*01e0*/  FMUL R12, R12, 0.79788458347320556641 ;  /* 0x3f4c422a0c0c7820 */ /* 0x000fc60000400000 */
[----:B------:R-:W-:Y:S01]  /*01f0*/  @!P1 FFMA.FTZ R0, R15, R0, RZ ;  /* 0x000000000f009223 */ /* 0x000fe200000100ff */
[----:B------:R-:W-:Y:S01]  /*0200*/  FADD.FTZ R19, |R12|, -RZ ;  /* 0x800000ff0c137221 */ /* 0x000fe20000010200 */
[----:B-1----:R-:W-:Y:S01]  /*0210*/  @P1 FADD R17, R16, 1 ;  /* 0x3f80000010111421 */ /* 0x002fe20000000000 */
[----:B------:R-:W-:-:S05]  /*0220*/  FMUL R15, R6, R6 ;  /* 0x00000006060f7220 */ /* 0x000fca0000400000 */
[----:B------:R-:W1:Y:S02]  /*0230*/  @P1 MUFU.RCP R17, R17 ;  /* 0x0000001100111308 */ /* 0x000e640000001000 */
[----:B-1----:R-:W-:-:S05]  /*0240*/  @P1 FFMA.FTZ R14, R17, -2, R14 ;  /* 0xc0000000110e1823 */ /* 0x002fca000001000e */
[----:B------:R-:W-:Y:S02]  /*0250*/  @P1 FSEL R14, R14, 1, !P0 ;  /* 0x3f8000000e0e1808 */ /* 0x000fe40004000000 */
[----:B------:R-:W-:Y:S02]  /*0260*/  FSETP.GE.AND P0, PT, R19, 0.60000002384185791016, PT ;  /* 0x3f19999a1300780b */ /* 0x000fe40003f06000 */
[----:B------:R-:W-:Y:S01]  /*0270*/  @P1 LOP3.LUT R2, R14, 0x80000000, R13, 0xf8, !PT ;  /* 0x800000000e021812 */ /* 0x000fe200078ef80d */
[----:B------:R-:W-:Y:S01]  /*0280*/  @!P1 FFMA.FTZ R2, R13, R0, R13 ;  /* 0x000000000d029223 */ /* 0x000fe2000001000d */
[----:B------:R-:W-:Y:S01]  /*0290*/  FMUL R0, R7, R7 ;  /* 0x0000000707007220 */ /* 0x000fe20000400000 */
[----:B------:R-:W-:Y:S01]  /*02a0*/  FMUL R13, R6, R15 ;  /* 0x0000000f060d7220 */ /* 0x000fe20000400000 */
[C---:B---3--:R-:W-:Y:S01]  /*02b0*/  FMUL R15, R8.reuse, R8 ;  /* 0x00000008080f7220 */ /* 0x048fe20000400000 */
[----:B------:R-:W-:Y:S01]  /*02c0*/  FMUL R14, R9, R9 ;  /* 0x00000009090e7220 */ /* 0x000fe20000400000 */
[----:B------:R-:W-:Y:S01]  /*02d0*/  FMUL R0, R7, R0 ;  /* 0x0000000007007220 */ /* 0x000fe20000400000 */
[----:B------:R-:W-:Y:S01]  /*02e0*/  FFMA R13, R13, 0.044714998453855514526, R6 ;  /* 0x3d3727130d0d7823 */ /* 0x000fe20000000006 */
[----:B------:R-:W-:-:S02]  /*02f0*/  FMUL R15, R8, R15 ;  /* 0x0000000f080f7220 */ /* 0x000fc40000400000 */
[----:B------:R-:W-:Y:S01]  /*0300*/  FFMA R16, R0, 0.044714998453855514526, R7 ;  /* 0x3d37271300107823 */ /* 0x000fe20000000007 */
[----:B------:R-:W-:Y:S01]  /*0310*/  FMUL R13, R13, 0.79788458347320556641 ;  /* 0x3f4c422a0d0d7820 */ /* 0x000fe20000400000 */
[----:B------:R-:W-:Y:S06]  /*0320*/  @!P0 BRA `(.L_x_1) ;  /* 0x0000000000288947 */ /* 0x000fec0003800000 */
[C---:B------:R-:W-:Y:S01]  /*0330*/  FMUL R0, R19.reuse, 2.8853900432586669922 ;  /* 0x4038aa3b13007820 */ /* 0x040fe20000400000 */
[----:B------:R-:W-:Y:S01]  /*0340*/  HFMA2.MMA R18, -RZ, RZ, 1.875, 0 ;  /* 0x3f800000ff127435 */ /* 0x000fe200000001ff */
[----:B------:R-:W-:-:S04]  /*0350*/  FSETP.GE.AND P0, PT, R19, 9.010913848876953125, PT ;  /* 0x41102cb41300780b */ /* 0x000fc80003f06000 */
[----:B------:R-:W1:Y:S02]  /*0360*/  MUFU.EX2 R0, R0 ;  /* 0x0000000000007308 */ /* 0x000e640000000800 */
[----:B-1----:R-:W-:-:S06]  /*0370*/  FADD R17, R0, 1 ;  /* 0x3f80000000117421 */ /* 0x002fcc0000000000 */
[----:B------:R-:W1:Y:S02]  /*0380*/  MUFU.RCP R17, R17 ;  /* 0x0000001100117308 */ /* 0x000e640000001000 */
[----:B-1----:R-:W-:-:S05]  /*0390*/  FFMA.FTZ R18, R17, -2, R18 ;  /* 0xc000000011127823 */ /* 0x002fca0000010012 */
[----:B------:R-:W-:-:S04]  /*03a0*/  FSEL R19, R18, 1, !P0 ;  /* 0x3f80000012137808 */ /* 0x000fc80004000000 */
[----:B------:R-:W-:Y:S01]  /*03b0*/  LOP3.LUT R12, R19, 0x80000000, R12, 0xf8, !PT ;  /* 0x80000000130c7812 */ /* 0x000fe200078ef80c */
[----:B------:R-:W-:Y:S06]  /*03c0*/  BRA `(.L_x_2) ;  /* 0x00000000001c7947 */ /* 0x000fec0003800000 */
.L_x_1:
[----:B------:R-:W-:Y:S01]  /*03d0*/  MOV R0, 0x3c80f082 ;  /* 0x3c80f08200007802 */ /* 0x000fe20000000f00 */
[----:B------:R-:W-:-:S04]  /*03e0*/  FMUL R17, R12, R12 ;  /* 0x0000000c0c117220 */ /* 0x000fc80000400000 */
[----:B------:R-:W-:-:S04]  /*03f0*/  FFMA.FTZ R0, R17, R0, -0.052303962409496307373 ;  /* 0xbd563cae11007423 */ /* 0x000fc80000010000 */
[----:B------:R-:W-:-:S04]  /*0400*/  FFMA.FTZ R0, R17, R0, 0.1331529766321182251 ;  /* 0x3e08594111007423 */ /* 0x000fc80000010000 */
[----:B------:R-:W-:-:S04]  /*0410*/  FFMA.FTZ R0, R17, R0, -0.33332768082618713379 ;  /* 0xbeaaa9ed11007423 */ /* 0x000fc80000010000 */
[----:B------:R-:W-:-:S04]  /*0420*/  FFMA.FTZ R17, R17, R0, RZ ;  /* 0x0000000011117223 */ /* 0x000fc800000100ff */
[----:B------:R-:W-:-:S07]  /*0430*/  FFMA.FTZ R12, R12, R17, R12 ;  /* 0x000000110c0c7223 */ /* 0x000fce000001000c */
.L_x_2:
[----:B------:R-:W-:Y:S05]  /*0440*/  BSYNC B0 ;  /* 0x0000000000007941 */ /* 0x000fea0003800000 */
.L_x_0:
[----:B------:R-:W-:Y:S01]  /*0450*/  FADD.FTZ R20, |R13|, -RZ ;  /* 0x800000ff0d147221 */ /* 0x000fe20000010200 */
[----:B------:R-:W-:Y:S01]  /*0460*/  BSSY B0, `(.L_x_3) ;  /* 0x0000018000007945 */ /* 0x000fe20003800000 */
[----:B------:R-:W-:Y:S01]  /*0470*/  FFMA R17, R15, 0.044714998453855514526, R8 ;  /* 0x3d3727130f117823 */ /* 0x000fe20000000008 */
[----:B------:R-:W-:Y:S01]  /*0480*/  FMUL R14, R9, R14 ;  /* 0x0000000e090e7220 */ /* 0x000fe20000400000 */
[----:B------:R-:W-:Y:S01]  /*0490*/  FMUL R15, R16, 0.79788458347320556641 ;  /* 0x3f4c422a100f7820 */ /* 0x000fe20000400000 */
[----:B------:R-:W-:Y:S01]  /*04a0*/  FSETP.GE.AND P0, PT, R20, 0.60000002384185791016, PT ;  /* 0x3f19999a1400780b */ /* 0x000fe20003f06000 */
[----:B------:R-:W-:-:S12]  /*04b0*/  FMUL R19, R10, R10 ;  /* 0x0000000a0a137220 */ /* 0x000fd80000400000 */
[----:B------:R-:W-:Y:S05]  /*04c0*/  @!P0 BRA `(.L_x_4) ;  /* 0x0000000000288947 */ /* 0x000fea0003800000 */
        /* <DEDUP_REMOVED lines=10> */
.L_x_4:
[----:B------:R-:W-:Y:S01]  /*0570*/  MOV R0, 0x3c80f082 ;  /* 0x3c80f08200007802 */ /* 0x000fe20000000f00 */
[----:B------:R-:W-:-:S04]  /*0580*/  FMUL R21, R13, R13 ;  /* 0x0000000d0d157220 */ /* 0x000fc80000400000 */
[----:B------:R-:W-:-:S04]  /*0590*/  FFMA.FTZ R0, R21, R0, -0.052303962409496307373 ;  /* 0xbd563cae15007423 */ /* 0x000fc80000010000 */
[----:B------:R-:W-:-:S04]  /*05a0*/  FFMA.FTZ R0, R21, R0, 0.1331529766321182251 ;  /* 0x3e08594115007423 */ /* 0x000fc80000010000 */
[----:B------:R-:W-:-:S04]  /*05b0*/  FFMA.FTZ R0, R21, R0, -0.33332768082618713379 ;  /* 0xbeaaa9ed15007423 */ /* 0x000fc80000010000 */
[----:B------:R-:W-:-:S04]  /*05c0*/  FFMA.FTZ R0, R21, R0, RZ ;  /* 0x0000000015007223 */ /* 0x000fc800000100ff */
[----:B------:R-:W-:-:S07]  /*05d0*/  FFMA.FTZ R13, R13, R0, R13 ;  /* 0x000000000d0d7223 */ /* 0x000fce000001000d */
.L_x_5:
[----:B------:R-:W-:Y:S05]  /*05e0*/  BSYNC B0 ;  /* 0x0000000000007941 */ /* 0x000fea0003800000 */
.L_x_3:
        /* <DEDUP_REMOVED lines=18> */
.L_x_7:
[----:B------:R-:W-:Y:S01]  /*0710*/  MOV R0, 0x3c80f082 ;  /* 0x3c80f08200007802 */ /* 0x000fe20000000f00 */
[----:B------:R-:W-:-:S04]  /*0720*/  FMUL R17, R15, R15 ;  /* 0x0000000f0f117220 */ /* 0x000fc80000400000 */
[----:B------:R-:W-:-:S04]  /*0730*/  FFMA.FTZ R0, R17, R0, -0.052303962409496307373 ;  /* 0xbd563cae11007423 */ /* 0x000fc80000010000 */
[----:B------:R-:W-:-:S04]  /*0740*/  FFMA.FTZ R0, R17, R0, 0.1331529766321182251 ;  /* 0x3e08594111007423 */ /* 0x000fc80000010000 */
[----:B------:R-:W-:-:S04]  /*0750*/  FFMA.FTZ R0, R17, R0, -0.33332768082618713379 ;  /* 0xbeaaa9ed11007423 */ /* 0x000fc80000010000 */
[----:B------:R-:W-:-:S04]  /*0760*/  FFMA.FTZ R0, R17, R0, RZ ;  /* 0x0000000011007223 */ /* 0x000fc800000100ff */
[----:B------:R-:W-:-:S07]  /*0770*/  FFMA.FTZ R15, R15, R0, R15 ;  /* 0x000000000f0f7223 */ /* 0x000fce000001000f */
.L_x_8:
[----:B------:R-:W-:Y:S05]  /*0780*/  BSYNC B0 ;  /* 0x0000000000007941 */ /* 0x000fea0003800000 */
.L_x_6:
[----:B------:R-:W-:Y:S01]  /*0790*/  FADD.FTZ R21, |R14|, -RZ ;  /* 0x800000ff0e157221 */ /* 0x000fe20000010200 */
[----:B------:R-:W-:Y:S01]  /*07a0*/  BSSY B0, `(.L_x_9) ;  /* 0x0000017000007945 */ /* 0x000fe20003800000 */
[----:B------:R-:W-:Y:S01]  /*07b0*/  FMUL R18, R11, R18 ;  /* 0x000000120b127220 */ /* 0x000fe20000400000 */
[----:B------:R-:W-:Y:S01]  /*07c0*/  FFMA R19, R19, 0.044714998453855514526, R10 ;  /* 0x3d37271313137823 */ /* 0x000fe2000000000a */
[----:B------:R-:W-:Y:S01]  /*07d0*/  FMUL R16, R16, 0.79788458347320556641 ;  /* 0x3f4c422a10107820 */ /* 0x000fe20000400000 */
[----:B------:R-:W-:-:S13]  /*07e0*/  FSETP.GE.AND P0, PT, R21, 0.60000002384185791016, PT ;  /* 0x3f19999a1500780b */ /* 0x000fda0003f06000 */
        /* <DEDUP_REMOVED lines=11> */
.L_x_10:
[----:B------:R-:W-:Y:S01]  /*08a0*/  MOV R0, 0x3c80f082 ;  /* 0x3c80f08200007802 */ /* 0x000fe20000000f00 */
[----:B------:R-:W-:-:S04]  /*08b0*/  FMUL R17, R14, R14 ;  /* 0x0000000e0e117220 */ /* 0x000fc80000400000 */
[----:B------:R-:W-:-:S04]  /*08c0*/  FFMA.FTZ R0, R17, R0, -0.052303962409496307373 ;  /* 0xbd563cae11007423 */ /* 0x000fc80000010000 */
[----:B------:R-:W-:-:S04]  /*08d0*/  FFMA.FTZ R0, R17, R0, 0.1331529766321182251 ;  /* 0x3e08594111007423 */ /* 0x000fc80000010000 */
[----:B------:R-:W-:-:S04]  /*08e0*/  FFMA.FTZ R0, R17, R0, -0.33332768082618713379 ;  /* 0xbeaaa9ed11007423 */ /* 0x000fc80000010000 */
[----:B------:R-:W-:-:S04]  /*08f0*/  FFMA.FTZ R17, R17, R0, RZ ;  /* 0x0000000011117223 */ /* 0x000fc800000100ff */
[----:B------:R-:W-:-:S07]  /*0900*/  FFMA.FTZ R14, R14, R17, R14 ;  /* 0x000000110e0e7223 */ /* 0x000fce000001000e */
.L_x_11:
[----:B------:R-:W-:Y:S05]  /*0910*/  BSYNC B0 ;  /* 0x0000000000007941 */ /* 0x000fea0003800000 */
.L_x_9:
[----:B------:R-:W-:Y:S01]  /*0920*/  FADD.FTZ R21, |R16|, -RZ ;  /* 0x800000ff10157221 */ /* 0x000fe20000010200 */
[----:B------:R-:W-:Y:S01]  /*0930*/  BSSY B0, `(.L_x_12) ;  /* 0x0000016000007945 */ /* 0x000fe20003800000 */
[----:B------:R-:W-:Y:S01]  /*0940*/  FFMA R18, R18, 0.044714998453855514526, R11 ;  /* 0x3d37271312127823 */ /* 0x000fe2000000000b */
[----:B------:R-:W-:Y:S02]  /*0950*/  FMUL R17, R19, 0.79788458347320556641 ;  /* 0x3f4c422a13117820 */ /* 0x000fe40000400000 */
        /* <DEDUP_REMOVED lines=12> */
.L_x_13:
[----:B------:R-:W-:Y:S01]  /*0a20*/  MOV R0, 0x3c80f082 ;  /* 0x3c80f08200007802 */ /* 0x000fe20000000f00 */
[----:B------:R-:W-:-:S04]  /*0a30*/  FMUL R19, R16, R16 ;  /* 0x0000001010137220 */ /* 0x000fc80000400000 */
[----:B------:R-:W-:-:S04]  /*0a40*/  FFMA.FTZ R0, R19, R0, -0.052303962409496307373 ;  /* 0xbd563cae13007423 */ /* 0x000fc80000010000 */
[----:B------:R-:W-:-:S04]  /*0a50*/  FFMA.FTZ R0, R19, R0, 0.1331529766321182251 ;  /* 0x3e08594113007423 */ /* 0x000fc80000010000 */
[----:B------:R-:W-:-:S04]  /*0a60*/  FFMA.FTZ R0, R19, R0, -0.33332768082618713379 ;  /* 0xbeaaa9ed13007423 */ /* 0x000fc80000010000 */
[----:B------:R-:W-:-:S04]  /*0a70*/  FFMA.FTZ R19, R19, R0, RZ ;  /* 0x0000000013137223 */ /* 0x000fc800000100ff */
[----:B------:R-:W-:-:S07]  /*0a80*/  FFMA.FTZ R16, R16, R19, R16 ;  /* 0x0000001310107223 */ /* 0x000fce0000010010 */
.L_x_14:
[----:B------:R-:W-:Y:S05]  /*0a90*/  BSYNC B0 ;  /* 0x0000000000007941 */ /* 0x000fea0003800000 */
.L_x_12:
[----:B------:R-:W-:Y:S01]  /*0aa0*/  FADD.FTZ R21, |R17|, -RZ ;  /* 0x800000ff11157221 */ /* 0x000fe20000010200 */
[----:B------:R-:W-:Y:S01]  /*0ab0*/  BSSY B0, `(.L_x_15) ;  /* 0x0000015000007945 */ /* 0x000fe20003800000 */
[----:B------:R-:W-:-:S03]  /*0ac0*/  FMUL R18, R18, 0.79788458347320556641 ;  /* 0x3f4c422a12127820 */ /* 0x000fc60000400000 */
        /* <DEDUP_REMOVED lines=12> */
.L_x_16:
[----:B------:R-:W-:Y:S01]  /*0b90*/  MOV R0, 0x3c80f082 ;  /* 0x3c80f08200007802 */ /* 0x000fe20000000f00 */
[----:B------:R-:W-:-:S04]  /*0ba0*/  FMUL R19, R17, R17 ;  /* 0x0000001111137220 */ /* 0x000fc80000400000 */
[----:B------:R-:W-:-:S04]  /*0bb0*/  FFMA.FTZ R0, R19, R0, -0.052303962409496307373 ;  /* 0xbd563cae13007423 */ /* 0x000fc80000010000 */
[----:B------:R-:W-:-:S04]  /*0bc0*/  FFMA.FTZ R0, R19, R0, 0.1331529766321182251 ;  /* 0x3e08594113007423 */ /* 0x000fc80000010000 */
[----:B------:R-:W-:-:S04]  /*0bd0*/  FFMA.FTZ R0, R19, R0, -0.33332768082618713379 ;  /* 0xbeaaa9ed13007423 */ /* 0x000fc80000010000 */
[----:B------:R-:W-:-:S04]  /*0be0*/  FFMA.FTZ R0, R19, R0, RZ ;  /* 0x0000000013007223 */ /* 0x000fc800000100ff */
[----:B------:R-:W-:-:S07]  /*0bf0*/  FFMA.FTZ R17, R17, R0, R17 ;  /* 0x0000000011117223 */ /* 0x000fce0000010011 */
.L_x_17:
[----:B------:R-:W-:Y:S05]  /*0c00*/  BSYNC B0 ;  /* 0x0000000000007941 */ /* 0x000fea0003800000 */
.L_x_15:
[----:B------:R-:W-:Y:S01]  /*0c10*/  FADD.FTZ R23, |R18|, -RZ ;  /* 0x800000ff12177221 */ /* 0x000fe20000010200 */
[----:B------:R-:W-:Y:S01]  /*0c20*/  BSSY B0, `(.L_x_18) ;  /* 0x0000015000007945 */ /* 0x000fe20003800000 */
[----:B------:R-:W-:-:S03]  /*0c30*/  SHF.R.S32.HI R20, RZ, 0x1f, R3 ;  /* 0x0000001fff147819 */ /* 0x000fc60000011403 */
        /* <DEDUP_REMOVED lines=12> */
.L_x_19:
[----:B------:R-:W-:Y:S01]  /*0d00*/  MOV R0, 0x3c80f082 ;  /* 0x3c80f08200007802 */ /* 0x000fe20000000f00 */
[----:B------:R-:W-:-:S04]  /*0d10*/  FMUL R19, R18, R18 ;  /* 0x0000001212137220 */ /* 0x000fc80000400000 */
[----:B------:R-:W-:-:S04]  /*0d20*/  FFMA.FTZ R0, R19, R0, -0.052303962409496307373 ;  /* 0xbd563cae13007423 */ /* 0x000fc80000010000 */
[----:B------:R-:W-:-:S04]  /*0d30*/  FFMA.FTZ R0, R19, R0, 0.1331529766321182251 ;  /* 0x3e08594113007423 */ /* 0x000fc80000010000 */
[----:B------:R-:W-:-:S04]  /*0d40*/  FFMA.FTZ R0, R19, R0, -0.33332768082618713379 ;  /* 0xbeaaa9ed13007423 */ /* 0x000fc80000010000 */
[----:B------:R-:W-:-:S04]  /*0d50*/  FFMA.FTZ R19, R19, R0, RZ ;  /* 0x0000000013137223 */ /* 0x000fc800000100ff */
[----:B------:R-:W-:-:S07]  /*0d60*/  FFMA.FTZ R18, R18, R19, R18 ;  /* 0x0000001312127223 */ /* 0x000fce0000010012 */
.L_x_20:
[----:B------:R-:W-:Y:S05]  /*0d70*/  BSYNC B0 ;  /* 0x0000000000007941 */ /* 0x000fea0003800000 */
.L_x_18:
[----:B------:R-:W-:Y:S01]  /*0d80*/  ULDC.64 UR6, c[0x0][0x218] ;  /* 0x0000860000067ab9 */ /* 0x000fe20000000a00 */
[----:B------:R-:W-:Y:S01]  /*0d90*/  FMUL R19, R8, 0.5 ;  /* 0x3f00000008137820 */ /* 0x000fe20000400000 */
[----:B------:R-:W-:Y:S01]  /*0da0*/  LEA R8, P0, R3, UR6, 0x2 ;  /* 0x0000000603087c11 */ /* 0x000fe2000f8010ff */
[----:B------:R-:W-:Y:S01]  /*0db0*/  FMUL R6, R6, 0.5 ;  /* 0x3f00000006067820 */ /* 0x000fe20000400000 */
[----:B------:R-:W-:Y:S01]  /*0dc0*/  FMUL R5, R5, 0.5 ;  /* 0x3f00000005057820 */ /* 0x000fe20000400000 */
[----:B------:R-:W-:Y:S01]  /*0dd0*/  FADD R12, R12, 1 ;  /* 0x3f8000000c0c7421 */ /* 0x000fe20000000000 */
[----:B------:R-:W-:Y:S01]  /*0de0*/  FADD R13, R13, 1 ;  /* 0x3f8000000d0d7421 */ /* 0x000fe20000000000 */
[----:B------:R-:W-:Y:S01]  /*0df0*/  FMUL R0, R9, 0.5 ;  /* 0x3f00000009007820 */ /* 0x000fe20000400000 */
[----:B------:R-:W-:Y:S01]  /*0e00*/  LEA.HI.X R9, R3, UR7, R20, 0x2, P0 ;  /* 0x0000000703097c11 */ /* 0x000fe200080f1414 */
[----:B------:R-:W-:Y:S01]  /*0e10*/  FADD R3, R2, 1 ;  /* 0x3f80000002037421 */ /* 0x000fe20000000000 */
[----:B------:R-:W-:Y:S01]  /*0e20*/  FMUL R5, R5, R12 ;  /* 0x0000000c05057220 */ /* 0x000fe20000400000 */
[----:B------:R-:W-:Y:S01]  /*0e30*/  FMUL R6, R6, R13 ;  /* 0x0000000d06067220 */ /* 0x000fe20000400000 */
[----:B------:R-:W-:Y:S01]  /*0e40*/  FMUL R11, R11, 0.5 ;  /* 0x3f0000000b0b7820 */ /* 0x000fe20000400000 */
[----:B------:R-:W-:Y:S01]  /*0e50*/  FMUL R10, R10, 0.5 ;  /* 0x3f0000000a0a7820 */ /* 0x000fe20000400000 */
[----:B------:R-:W-:Y:S01]  /*0e60*/  FMUL R7, R7, 0.5 ;  /* 0x3f00000007077820 */ /* 0x000fe20000400000 */
[----:B------:R-:W-:Y:S01]  /*0e70*/  FMUL R4, R4, 0.5 ;  /* 0x3f00000004047820 */ /* 0x000fe20000400000 */
[----:B------:R-:W-:Y:S01]  /*0e80*/  FADD R2, R15, 1 ;  /* 0x3f8000000f027421 */ /* 0x000fe20000000000 */
[----:B------:R-:W-:Y:S01]  /*0e90*/  FADD R12, R14, 1 ;  /* 0x3f8000000e0c7421 */ /* 0x000fe20000000000 */
[----:B------:R-:W-:Y:S01]  /*0ea0*/  FADD R13, R16, 1 ;  /* 0x3f800000100d7421 */ /* 0x000fe20000000000 */
[----:B------:R-:W-:Y:S01]  /*0eb0*/  FADD R17, R17, 1 ;  /* 0x3f80000011117421 */ /* 0x000fe20000000000 */
[----:B------:R-:W-:Y:S01]  /*0ec0*/  FADD R18, R18, 1 ;  /* 0x3f80000012127421 */ /* 0x000fe20000000000 */
[----:B------:R-:W-:Y:S01]  /*0ed0*/  FMUL R4, R4, R3 ;  /* 0x0000000304047220 */ /* 0x000fe20000400000 */
[----:B------:R-:W-:Y:S01]  /*0ee0*/  FMUL R7, R7, R2 ;  /* 0x0000000207077220 */ /* 0x000fe20000400000 */
[----:B------:R-:W-:Y:S01]  /*0ef0*/  FMUL R12, R19, R12 ;  /* 0x0000000c130c7220 */ /* 0x000fe20000400000 */
[----:B------:R-:W-:Y:S01]  /*0f00*/  FMUL R13, R0, R13 ;  /* 0x0000000d000d7220 */ /* 0x000fe20000400000 */
[----:B------:R-:W-:Y:S01]  /*0f10*/  FMUL R14, R10, R17 ;  /* 0x000000110a0e7220 */ /* 0x000fe20000400000 */
[----:B------:R-:W-:Y:S01]  /*0f20*/  FMUL R15, R11, R18 ;  /* 0x000000120b0f7220 */ /* 0x000fe20000400000 */
[----:B------:R-:W-:Y:S04]  /*0f30*/  STG.E.128 desc[UR4][R8.64], R4 ;  /* 0x0000000408007986 */ /* 0x000fe8000c101d04 */
[----:B------:R-:W-:Y:S01]  /*0f40*/  STG.E.128 desc[UR4][R8.64+0x800], R12 ;  /* 0x0008000c08007986 */ /* 0x000fe2000c101d04 */
[----:B------:R-:W-:Y:S05]  /*0f50*/  EXIT ;  /* 0x000000000000794d */ /* 0x000fea0003800000 */
.L_x_21:
[----:B------:R-:W-:-:S00]  /*0f60*/  BRA `(.L_x_21) ;  /* 0xfffffffc00fc7947 */ /* 0x000fc0000383ffff */
[----:B------:R-:W-:-:S00]  /*0f70*/  NOP ;  /* 0x0000000000007918 */ /* 0x000fc00000000000 */
        /* <DEDUP_REMOVED lines=8> */
.L_x_22:


//--------------------- .nv.global.init           --------------------------
	.section	.nv.global.init,"aw",@progbits
.nv.global.init:
	.type		_$_str,@object
	.size		_$_str,(.L_0 - _$_str)
_$_str:
        /*0000*/ 	.byte	0x5f, 0x5f, 0x43, 0x55, 0x44, 0x41, 0x5f, 0x46, 0x54, 0x5a, 0x00
.L_0:


//--------------------- .nv.constant0.triton_poi_fused_add_mul_pow_sqrt_tanh_7 --------------------------
	.section	.nv.constant0.triton_poi_fused_add_mul_pow_sqrt_tanh_7,"a",@progbits
	.sectionflags	@""
	.align	4
.nv.constant0.triton_poi_fused_add_mul_pow_sqrt_tanh_7:
	.zero		548
